//
// Generated by NVIDIA NVVM Compiler
//
// Compiler Build ID: CL-36424714
// Cuda compilation tools, release 13.0, V13.0.88
// Based on NVVM 20.0.0
//

.version 9.0
.target sm_100
.address_size 64

	// .globl	_Z8MyKernelPfmii

.visible .entry _Z8MyKernelPfmii(
	.param .u64 .ptr .align 1 _Z8MyKernelPfmii_param_0,
	.param .u64 _Z8MyKernelPfmii_param_1,
	.param .u32 _Z8MyKernelPfmii_param_2,
	.param .u32 _Z8MyKernelPfmii_param_3
)
{


	ret;

}


// ===== COMPILED SASS (sm_100) =====

	.target	sm_100

	.elftype	@"ET_EXEC"


//--------------------- .note.nv.tkinfo           --------------------------
	.section	.note.nv.tkinfo,"",@"SHT_NOTE"
	.sectionflags	@"SHF_NOTE_NV_TKINFO"
	.tkinfo
        /*0018*/ 	.word	0x00000002
        /*0030*/ 	.string	""
        /*0030*/ 	.string	"ptxas"
        /*0030*/ 	.string	"Cuda compilation tools, release 13.0, V13.0.88"
        /*0030*/ 	.string	"Build cuda_13.0.r13.0/compiler.36424714_0"
        /*0030*/ 	.string	"-arch sm_100 -m 64 "



//--------------------- .note.nv.cuinfo           --------------------------
	.section	.note.nv.cuinfo,"",@"SHT_NOTE"
	.sectionflags	@"SHF_NOTE_NV_CUINFO"
        /*0018*/ 	.short	0x0002
        /*001a*/ 	.short	0x0064
        /*001c*/ 	.short	0x0082
	.zero		2


//--------------------- .nv.info                  --------------------------
	.section	.nv.info,"",@"SHT_CUDA_INFO"
	.align	4


	//----- nvinfo : EIATTR_REGCOUNT
	.align		4
        /*0000*/ 	.byte	0x04, 0x2f
        /*0002*/ 	.short	(.L_1 - .L_0)
	.align		4
.L_0:
        /*0004*/ 	.word	index@(_Z8MyKernelPfmii)
        /*0008*/ 	.word	0x00000004


	//----- nvinfo : EIATTR_FRAME_SIZE
	.align		4
.L_1:
        /*000c*/ 	.byte	0x04, 0x11
        /*000e*/ 	.short	(.L_3 - .L_2)
	.align		4
.L_2:
        /*0010*/ 	.word	index@(_Z8MyKernelPfmii)
        /*0014*/ 	.word	0x00000000


	//----- nvinfo : EIATTR_MIN_STACK_SIZE
	.align		4
.L_3:
        /*0018*/ 	.byte	0x04, 0x12
        /*001a*/ 	.short	(.L_5 - .L_4)
	.align		4
.L_4:
        /*001c*/ 	.word	index@(_Z8MyKernelPfmii)
        /*0020*/ 	.word	0x00000000
.L_5:


//--------------------- .nv.compat                --------------------------
	.section	.nv.compat,"",@"SHT_CUDA_COMPAT_INFO"
	.align	4
        /*0000*/ 	.byte	0x02, 0x09, 0x00, 0x00, 0x02, 0x02, 0x01, 0x00, 0x02, 0x05, 0x05, 0x00, 0x03, 0x07, 0x01, 0x01
        /*0010*/ 	.byte	0x02, 0x03, 0x00, 0x00, 0x02, 0x06, 0x01, 0x00, 0x04, 0x0b, 0x08, 0x00, 0x09, 0x00, 0x00, 0x00
        /*0020*/ 	.byte	0x00, 0x00, 0x00, 0x00


//--------------------- .nv.info._Z8MyKernelPfmii --------------------------
	.section	.nv.info._Z8MyKernelPfmii,"",@"SHT_CUDA_INFO"
	.sectionflags	@""
	.align	4


	//----- nvinfo : EIATTR_CUDA_API_VERSION
	.align		4
        /*0000*/ 	.byte	0x04, 0x37
        /*0002*/ 	.short	(.L_7 - .L_6)
.L_6:
        /*0004*/ 	.word	0x00000082


	//----- nvinfo : EIATTR_KPARAM_INFO
	.align		4
.L_7:
        /*0008*/ 	.byte	0x04, 0x17
        /*000a*/ 	.short	(.L_9 - .L_8)
.L_8:
        /*000c*/ 	.word	0x00000000
        /*0010*/ 	.short	0x0003
        /*0012*/ 	.short	0x0014
        /*0014*/ 	.byte	0x00, 0xf0, 0x11, 0x00


	//----- nvinfo : EIATTR_KPARAM_INFO
	.align		4
.L_9:
        /*0018*/ 	.byte	0x04, 0x17
        /*001a*/ 	.short	(.L_11 - .L_10)
.L_10:
        /*001c*/ 	.word	0x00000000
        /*0020*/ 	.short	0x0002
        /*0022*/ 	.short	0x0010
        /*0024*/ 	.byte	0x00, 0xf0, 0x11, 0x00


	//----- nvinfo : EIATTR_KPARAM_INFO
	.align		4
.L_11:
        /*0028*/ 	.byte	0x04, 0x17
        /*002a*/ 	.short	(.L_13 - .L_12)
.L_12:
        /*002c*/ 	.word	0x00000000
        /*0030*/ 	.short	0x0001
        /*0032*/ 	.short	0x0008
        /*0034*/ 	.byte	0x00, 0xf0, 0x21, 0x00


	//----- nvinfo : EIATTR_KPARAM_INFO
	.align		4
.L_13:
        /*0038*/ 	.byte	0x04, 0x17
        /*003a*/ 	.short	(.L_15 - .L_14)
.L_14:
        /*003c*/ 	.word	0x00000000
        /*0040*/ 	.short	0x0000
        /*0042*/ 	.short	0x0000
        /*0044*/ 	.byte	0x00, 0xf5, 0x21, 0x00


	//----- nvinfo : EIATTR_SPARSE_MMA_MASK
	.align		4
.L_15:
        /*0048*/ 	.byte	0x03, 0x50
        /*004a*/ 	.short	0x0000


	//----- nvinfo : EIATTR_MAXREG_COUNT
	.align		4
        /*004c*/ 	.byte	0x03, 0x1b
        /*004e*/ 	.short	0x00ff


	//----- nvinfo : EIATTR_MERCURY_ISA_VERSION
	.align		4
        /*0050*/ 	.byte	0x03, 0x5f
        /*0052*/ 	.short	0x0101


	//----- nvinfo : EIATTR_VRC_CTA_INIT_COUNT
	.align		4
        /*0054*/ 	.byte	0x02, 0x4a
	.zero		1
	.zero		1


	//----- nvinfo : EIATTR_EXIT_INSTR_OFFSETS
	.align		4
        /*0058*/ 	.byte	0x04, 0x1c
        /*005a*/ 	.short	(.L_17 - .L_16)


	//   ....[0]....
.L_16:
        /*005c*/ 	.word	0x00000010


	//----- nvinfo : EIATTR_CBANK_PARAM_SIZE
	.align		4
.L_17:
        /*0060*/ 	.byte	0x03, 0x19
        /*0062*/ 	.short	0x0018


	//----- nvinfo : EIATTR_PARAM_CBANK
	.align		4
        /*0064*/ 	.byte	0x04, 0x0a
        /*0066*/ 	.short	(.L_19 - .L_18)
	.align		4
.L_18:
        /*0068*/ 	.word	index@(.nv.constant0._Z8MyKernelPfmii)
        /*006c*/ 	.short	0x0380
        /*006e*/ 	.short	0x0018


	//----- nvinfo : EIATTR_SW_WAR
	.align		4
.L_19:
        /*0070*/ 	.byte	0x04, 0x36
        /*0072*/ 	.short	(.L_21 - .L_20)
.L_20:
        /*0074*/ 	.word	0x00000008
.L_21:


//--------------------- .nv.callgraph             --------------------------
	.section	.nv.callgraph,"",@"SHT_CUDA_CALLGRAPH"
	.align	4
	.sectionentsize	8
	.align		4
        /*0000*/ 	.word	0x00000000
	.align		4
        /*0004*/ 	.word	0xffffffff
	.align		4
        /*0008*/ 	.word	0x00000000
	.align		4
        /*000c*/ 	.word	0xfffffffe
	.align		4
        /*0010*/ 	.word	0x00000000
	.align		4
        /*0014*/ 	.word	0xfffffffd
	.align		4
        /*0018*/ 	.word	0x00000000
	.align		4
        /*001c*/ 	.word	0xfffffffc


//--------------------- .text._Z8MyKernelPfmii    --------------------------
	.section	.text._Z8MyKernelPfmii,"ax",@progbits
	.align	128
        .global         _Z8MyKernelPfmii
        .type           _Z8MyKernelPfmii,@function
        .size           _Z8MyKernelPfmii,(.L_x_1 - _Z8MyKernelPfmii)
        .other          _Z8MyKernelPfmii,@"STO_CUDA_ENTRY STV_DEFAULT"
_Z8MyKernelPfmii:
.text._Z8MyKernelPfmii:
[----:B------:R-:W-:Y:S01]  /*0000*/  LDC R1, c[0x0][0x37c] ;  /* 0x0000df00ff017b82 */ /* 0x000fe20000000800 */
[----:B------:R-:W-:Y:S05]  /*0010*/  EXIT ;  /* 0x000000000000794d */ /* 0x000fea0003800000 */
.L_x_0:
[----:B------:R-:W-:-:S00]  /*0020*/  BRA `(.L_x_0) ;  /* 0xfffffffc00fc7947 */ /* 0x000fc0000383ffff */
[----:B------:R-:W-:-:S00]  /*0030*/  NOP ;  /* 0x0000000000007918 */ /* 0x000fc00000000000 */
        /* <DEDUP_REMOVED lines=12> */
.L_x_1:


//--------------------- .nv.shared.reserved.0     --------------------------
	.section	.nv.shared.reserved.0,"aw",@nobits
	.weak		__nv_reservedSMEM_offset_0_alias
	.size		__nv_reservedSMEM_offset_0_alias, 0, 64
	.other		__nv_reservedSMEM_offset_0_alias,@"STO_CUDA_RESERVED_SHARED STV_DEFAULT"
__nv_reservedSMEM_offset_0_alias:
	.zero		0
	.zero		64


//--------------------- .nv.constant0._Z8MyKernelPfmii --------------------------
	.section	.nv.constant0._Z8MyKernelPfmii,"a",@progbits
	.sectionflags	@""
	.align	4
.nv.constant0._Z8MyKernelPfmii:
	.zero		920


//--------------------- SYMBOLS --------------------------

	.type		.nv.reservedSmem.offset0,@object
	.size		.nv.reservedSmem.offset0,0x4
